//
// Generated by NVIDIA NVVM Compiler
//
// Compiler Build ID: CL-36424714
// Cuda compilation tools, release 13.0, V13.0.88
// Based on NVVM 20.0.0
//

.version 9.0
.target sm_100
.address_size 64

	// .globl	_Z9reductionPfi
// _ZZ9reductionPfiE11partial_sum has been demoted
// _ZZ13reduction_advPfiE11partial_sum has been demoted

.visible .entry _Z9reductionPfi(
	.param .u64 .ptr .align 1 _Z9reductionPfi_param_0,
	.param .u32 _Z9reductionPfi_param_1
)
{
	.reg .pred 	%p<5>;
	.reg .b32 	%r<16>;
	.reg .b32 	%f<8>;
	.reg .b64 	%rd<7>;
	// demoted variable
	.shared .align 4 .b8 _ZZ9reductionPfiE11partial_sum[1024];
	ld.param.u64 	%rd2, [_Z9reductionPfi_param_0];
	ld.param.u32 	%r6, [_Z9reductionPfi_param_1];
	cvta.to.global.u64 	%rd1, %rd2;
	mov.u32 	%r1, %tid.x;
	mul.wide.u32 	%rd3, %r1, 4;
	add.s64 	%rd4, %rd1, %rd3;
	ld.global.f32 	%f1, [%rd4];
	shr.u32 	%r7, %r6, 31;
	add.s32 	%r8, %r6, %r7;
	shr.s32 	%r9, %r8, 1;
	add.s32 	%r10, %r9, %r1;
	mul.wide.u32 	%rd5, %r10, 4;
	add.s64 	%rd6, %rd1, %rd5;
	ld.global.f32 	%f2, [%rd6];
	add.f32 	%f3, %f1, %f2;
	shl.b32 	%r11, %r1, 2;
	mov.u32 	%r12, _ZZ9reductionPfiE11partial_sum;
	add.s32 	%r2, %r12, %r11;
	st.shared.f32 	[%r2], %f3;
	mov.u32 	%r15, %ntid.x;
	setp.lt.u32 	%p1, %r15, 2;
	@%p1 bra 	$L__BB0_4;
$L__BB0_1:
	shr.u32 	%r5, %r15, 1;
	bar.sync 	0;
	setp.ge.u32 	%p2, %r1, %r5;
	@%p2 bra 	$L__BB0_3;
	shl.b32 	%r13, %r5, 2;
	add.s32 	%r14, %r2, %r13;
	ld.shared.f32 	%f4, [%r14];
	ld.shared.f32 	%f5, [%r2];
	add.f32 	%f6, %f4, %f5;
	st.shared.f32 	[%r2], %f6;
$L__BB0_3:
	setp.gt.u32 	%p3, %r15, 3;
	mov.u32 	%r15, %r5;
	@%p3 bra 	$L__BB0_1;
$L__BB0_4:
	setp.ne.s32 	%p4, %r1, 0;
	@%p4 bra 	$L__BB0_6;
	ld.shared.f32 	%f7, [_ZZ9reductionPfiE11partial_sum];
	st.global.f32 	[%rd1], %f7;
$L__BB0_6:
	ret;

}
	// .globl	_Z13reduction_advPfi
.visible .entry _Z13reduction_advPfi(
	.param .u64 .ptr .align 1 _Z13reduction_advPfi_param_0,
	.param .u32 _Z13reduction_advPfi_param_1
)
{
	.reg .pred 	%p<5>;
	.reg .b32 	%r<16>;
	.reg .b32 	%f<8>;
	.reg .b64 	%rd<7>;
	// demoted variable
	.shared .align 4 .b8 _ZZ13reduction_advPfiE11partial_sum[1024];
	ld.param.u64 	%rd2, [_Z13reduction_advPfi_param_0];
	ld.param.u32 	%r6, [_Z13reduction_advPfi_param_1];
	cvta.to.global.u64 	%rd1, %rd2;
	mov.u32 	%r1, %tid.x;
	mul.wide.u32 	%rd3, %r1, 4;
	add.s64 	%rd4, %rd1, %rd3;
	ld.global.f32 	%f1, [%rd4];
	shr.u32 	%r7, %r6, 31;
	add.s32 	%r8, %r6, %r7;
	shr.s32 	%r9, %r8, 1;
	add.s32 	%r10, %r9, %r1;
	mul.wide.u32 	%rd5, %r10, 4;
	add.s64 	%rd6, %rd1, %rd5;
	ld.global.f32 	%f2, [%rd6];
	add.f32 	%f3, %f1, %f2;
	shl.b32 	%r11, %r1, 2;
	mov.u32 	%r12, _ZZ13reduction_advPfiE11partial_sum;
	add.s32 	%r2, %r12, %r11;
	st.shared.f32 	[%r2], %f3;
	mov.u32 	%r15, %ntid.x;
	setp.lt.u32 	%p1, %r15, 2;
	@%p1 bra 	$L__BB1_4;
$L__BB1_1:
	shr.u32 	%r5, %r15, 1;
	bar.sync 	0;
	setp.ge.u32 	%p2, %r1, %r5;
	@%p2 bra 	$L__BB1_3;
	shl.b32 	%r13, %r5, 2;
	add.s32 	%r14, %r2, %r13;
	ld.shared.f32 	%f4, [%r14];
	ld.shared.f32 	%f5, [%r2];
	add.f32 	%f6, %f4, %f5;
	st.shared.f32 	[%r2], %f6;
$L__BB1_3:
	setp.gt.u32 	%p3, %r15, 3;
	mov.u32 	%r15, %r5;
	@%p3 bra 	$L__BB1_1;
$L__BB1_4:
	setp.ne.s32 	%p4, %r1, 0;
	@%p4 bra 	$L__BB1_6;
	ld.shared.f32 	%f7, [_ZZ13reduction_advPfiE11partial_sum];
	st.global.f32 	[%rd1], %f7;
$L__BB1_6:
	ret;

}


// ===== COMPILED SASS (sm_100) =====

	.target	sm_100

	.elftype	@"ET_EXEC"


//--------------------- .note.nv.tkinfo           --------------------------
	.section	.note.nv.tkinfo,"",@"SHT_NOTE"
	.sectionflags	@"SHF_NOTE_NV_TKINFO"
	.tkinfo
        /*0018*/ 	.word	0x00000002
        /*0030*/ 	.string	""
        /*0030*/ 	.string	"ptxas"
        /*0030*/ 	.string	"Cuda compilation tools, release 13.0, V13.0.88"
        /*0030*/ 	.string	"Build cuda_13.0.r13.0/compiler.36424714_0"
        /*0030*/ 	.string	"-arch sm_100 -m 64 "



//--------------------- .note.nv.cuinfo           --------------------------
	.section	.note.nv.cuinfo,"",@"SHT_NOTE"
	.sectionflags	@"SHF_NOTE_NV_CUINFO"
        /*0018*/ 	.short	0x0002
        /*001a*/ 	.short	0x0064
        /*001c*/ 	.short	0x0082
	.zero		2


//--------------------- .nv.info                  --------------------------
	.section	.nv.info,"",@"SHT_CUDA_INFO"
	.align	4


	//----- nvinfo : EIATTR_REGCOUNT
	.align		4
        /*0000*/ 	.byte	0x04, 0x2f
        /*0002*/ 	.short	(.L_1 - .L_0)
	.align		4
.L_0:
        /*0004*/ 	.word	index@(_Z9reductionPfi)
        /*0008*/ 	.word	0x0000000c


	//----- nvinfo : EIATTR_FRAME_SIZE
	.align		4
.L_1:
        /*000c*/ 	.byte	0x04, 0x11
        /*000e*/ 	.short	(.L_3 - .L_2)
	.align		4
.L_2:
        /*0010*/ 	.word	index@(_Z9reductionPfi)
        /*0014*/ 	.word	0x00000000


	//----- nvinfo : EIATTR_REGCOUNT
	.align		4
.L_3:
        /*0018*/ 	.byte	0x04, 0x2f
        /*001a*/ 	.short	(.L_5 - .L_4)
	.align		4
.L_4:
        /*001c*/ 	.word	index@(_Z13reduction_advPfi)
        /*0020*/ 	.word	0x0000000c


	//----- nvinfo : EIATTR_FRAME_SIZE
	.align		4
.L_5:
        /*0024*/ 	.byte	0x04, 0x11
        /*0026*/ 	.short	(.L_7 - .L_6)
	.align		4
.L_6:
        /*0028*/ 	.word	index@(_Z13reduction_advPfi)
        /*002c*/ 	.word	0x00000000


	//----- nvinfo : EIATTR_MIN_STACK_SIZE
	.align		4
.L_7:
        /*0030*/ 	.byte	0x04, 0x12
        /*0032*/ 	.short	(.L_9 - .L_8)
	.align		4
.L_8:
        /*0034*/ 	.word	index@(_Z13reduction_advPfi)
        /*0038*/ 	.word	0x00000000


	//----- nvinfo : EIATTR_MIN_STACK_SIZE
	.align		4
.L_9:
        /*003c*/ 	.byte	0x04, 0x12
        /*003e*/ 	.short	(.L_11 - .L_10)
	.align		4
.L_10:
        /*0040*/ 	.word	index@(_Z9reductionPfi)
        /*0044*/ 	.word	0x00000000
.L_11:


//--------------------- .nv.compat                --------------------------
	.section	.nv.compat,"",@"SHT_CUDA_COMPAT_INFO"
	.align	4
        /*0000*/ 	.byte	0x02, 0x09, 0x00, 0x00, 0x02, 0x02, 0x01, 0x00, 0x02, 0x05, 0x05, 0x00, 0x03, 0x07, 0x01, 0x01
        /*0010*/ 	.byte	0x02, 0x03, 0x00, 0x00, 0x02, 0x06, 0x01, 0x00, 0x04, 0x0b, 0x08, 0x00, 0x09, 0x00, 0x00, 0x00
        /*0020*/ 	.byte	0x00, 0x00, 0x00, 0x00


//--------------------- .nv.info._Z13reduction_advPfi --------------------------
	.section	.nv.info._Z13reduction_advPfi,"",@"SHT_CUDA_INFO"
	.sectionflags	@""
	.align	4


	//----- nvinfo : EIATTR_CUDA_API_VERSION
	.align		4
        /*0000*/ 	.byte	0x04, 0x37
        /*0002*/ 	.short	(.L_13 - .L_12)
.L_12:
        /*0004*/ 	.word	0x00000082


	//----- nvinfo : EIATTR_KPARAM_INFO
	.align		4
.L_13:
        /*0008*/ 	.byte	0x04, 0x17
        /*000a*/ 	.short	(.L_15 - .L_14)
.L_14:
        /*000c*/ 	.word	0x00000000
        /*0010*/ 	.short	0x0001
        /*0012*/ 	.short	0x0008
        /*0014*/ 	.byte	0x00, 0xf0, 0x11, 0x00


	//----- nvinfo : EIATTR_KPARAM_INFO
	.align		4
.L_15:
        /*0018*/ 	.byte	0x04, 0x17
        /*001a*/ 	.short	(.L_17 - .L_16)
.L_16:
        /*001c*/ 	.word	0x00000000
        /*0020*/ 	.short	0x0000
        /*0022*/ 	.short	0x0000
        /*0024*/ 	.byte	0x00, 0xf5, 0x21, 0x00


	//----- nvinfo : EIATTR_SPARSE_MMA_MASK
	.align		4
.L_17:
        /*0028*/ 	.byte	0x03, 0x50
        /*002a*/ 	.short	0x0000


	//----- nvinfo : EIATTR_MAXREG_COUNT
	.align		4
        /*002c*/ 	.byte	0x03, 0x1b
        /*002e*/ 	.short	0x00ff


	//----- nvinfo : EIATTR_NUM_BARRIERS
	.align		4
        /*0030*/ 	.byte	0x02, 0x4c
        /*0032*/ 	.byte	0x01
	.zero		1


	//----- nvinfo : EIATTR_MERCURY_ISA_VERSION
	.align		4
        /*0034*/ 	.byte	0x03, 0x5f
        /*0036*/ 	.short	0x0101


	//----- nvinfo : EIATTR_VRC_CTA_INIT_COUNT
	.align		4
        /*0038*/ 	.byte	0x02, 0x4a
	.zero		1
	.zero		1


	//----- nvinfo : EIATTR_EXIT_INSTR_OFFSETS
	.align		4
        /*003c*/ 	.byte	0x04, 0x1c
        /*003e*/ 	.short	(.L_19 - .L_18)


	//   ....[0]....
.L_18:
        /*0040*/ 	.word	0x00000210


	//   ....[1]....
        /*0044*/ 	.word	0x00000280


	//----- nvinfo : EIATTR_CBANK_PARAM_SIZE
	.align		4
.L_19:
        /*0048*/ 	.byte	0x03, 0x19
        /*004a*/ 	.short	0x000c


	//----- nvinfo : EIATTR_PARAM_CBANK
	.align		4
        /*004c*/ 	.byte	0x04, 0x0a
        /*004e*/ 	.short	(.L_21 - .L_20)
	.align		4
.L_20:
        /*0050*/ 	.word	index@(.nv.constant0._Z13reduction_advPfi)
        /*0054*/ 	.short	0x0380
        /*0056*/ 	.short	0x000c


	//----- nvinfo : EIATTR_SW_WAR
	.align		4
.L_21:
        /*0058*/ 	.byte	0x04, 0x36
        /*005a*/ 	.short	(.L_23 - .L_22)
.L_22:
        /*005c*/ 	.word	0x00000008
.L_23:


//--------------------- .nv.info._Z9reductionPfi  --------------------------
	.section	.nv.info._Z9reductionPfi,"",@"SHT_CUDA_INFO"
	.sectionflags	@""
	.align	4


	//----- nvinfo : EIATTR_CUDA_API_VERSION
	.align		4
        /*0000*/ 	.byte	0x04, 0x37
        /*0002*/ 	.short	(.L_25 - .L_24)
.L_24:
        /*0004*/ 	.word	0x00000082


	//----- nvinfo : EIATTR_KPARAM_INFO
	.align		4
.L_25:
        /*0008*/ 	.byte	0x04, 0x17
        /*000a*/ 	.short	(.L_27 - .L_26)
.L_26:
        /*000c*/ 	.word	0x00000000
        /*0010*/ 	.short	0x0001
        /*0012*/ 	.short	0x0008
        /*0014*/ 	.byte	0x00, 0xf0, 0x11, 0x00


	//----- nvinfo : EIATTR_KPARAM_INFO
	.align		4
.L_27:
        /*0018*/ 	.byte	0x04, 0x17
        /*001a*/ 	.short	(.L_29 - .L_28)
.L_28:
        /*001c*/ 	.word	0x00000000
        /*0020*/ 	.short	0x0000
        /*0022*/ 	.short	0x0000
        /*0024*/ 	.byte	0x00, 0xf5, 0x21, 0x00


	//----- nvinfo : EIATTR_SPARSE_MMA_MASK
	.align		4
.L_29:
        /*0028*/ 	.byte	0x03, 0x50
        /*002a*/ 	.short	0x0000


	//----- nvinfo : EIATTR_MAXREG_COUNT
	.align		4
        /*002c*/ 	.byte	0x03, 0x1b
        /*002e*/ 	.short	0x00ff


	//----- nvinfo : EIATTR_NUM_BARRIERS
	.align		4
        /*0030*/ 	.byte	0x02, 0x4c
        /*0032*/ 	.byte	0x01
	.zero		1


	//----- nvinfo : EIATTR_MERCURY_ISA_VERSION
	.align		4
        /*0034*/ 	.byte	0x03, 0x5f
        /*0036*/ 	.short	0x0101


	//----- nvinfo : EIATTR_VRC_CTA_INIT_COUNT
	.align		4
        /*0038*/ 	.byte	0x02, 0x4a
	.zero		1
	.zero		1


	//----- nvinfo : EIATTR_EXIT_INSTR_OFFSETS
	.align		4
        /*003c*/ 	.byte	0x04, 0x1c
        /*003e*/ 	.short	(.L_31 - .L_30)


	//   ....[0]....
.L_30:
        /*0040*/ 	.word	0x00000210


	//   ....[1]....
        /*0044*/ 	.word	0x00000280


	//----- nvinfo : EIATTR_CBANK_PARAM_SIZE
	.align		4
.L_31:
        /*0048*/ 	.byte	0x03, 0x19
        /*004a*/ 	.short	0x000c


	//----- nvinfo : EIATTR_PARAM_CBANK
	.align		4
        /*004c*/ 	.byte	0x04, 0x0a
        /*004e*/ 	.short	(.L_33 - .L_32)
	.align		4
.L_32:
        /*0050*/ 	.word	index@(.nv.constant0._Z9reductionPfi)
        /*0054*/ 	.short	0x0380
        /*0056*/ 	.short	0x000c


	//----- nvinfo : EIATTR_SW_WAR
	.align		4
.L_33:
        /*0058*/ 	.byte	0x04, 0x36
        /*005a*/ 	.short	(.L_35 - .L_34)
.L_34:
        /*005c*/ 	.word	0x00000008
.L_35:


//--------------------- .nv.callgraph             --------------------------
	.section	.nv.callgraph,"",@"SHT_CUDA_CALLGRAPH"
	.align	4
	.sectionentsize	8
	.align		4
        /*0000*/ 	.word	0x00000000
	.align		4
        /*0004*/ 	.word	0xffffffff
	.align		4
        /*0008*/ 	.word	0x00000000
	.align		4
        /*000c*/ 	.word	0xfffffffe
	.align		4
        /*0010*/ 	.word	0x00000000
	.align		4
        /*0014*/ 	.word	0xfffffffd
	.align		4
        /*0018*/ 	.word	0x00000000
	.align		4
        /*001c*/ 	.word	0xfffffffc


//--------------------- .text._Z13reduction_advPfi --------------------------
	.section	.text._Z13reduction_advPfi,"ax",@progbits
	.align	128
        .global         _Z13reduction_advPfi
        .type           _Z13reduction_advPfi,@function
        .size           _Z13reduction_advPfi,(.L_x_6 - _Z13reduction_advPfi)
        .other          _Z13reduction_advPfi,@"STO_CUDA_ENTRY STV_DEFAULT"
_Z13reduction_advPfi:
.text._Z13reduction_advPfi:
[----:B------:R-:W-:Y:S01]  /*0000*/  LDC R1, c[0x0][0x37c] ;  /* 0x0000df00ff017b82 */ /* 0x000fe20000000800 */
[----:B------:R-:W0:Y:S07]  /*0010*/  S2R R9, SR_TID.X ;  /* 0x0000000000097919 */ /* 0x000e2e0000002100 */
[----:B------:R-:W1:Y:S01]  /*0020*/  LDC R0, c[0x0][0x388] ;  /* 0x0000e200ff007b82 */ /* 0x000e620000000800 */
[----:B------:R-:W2:Y:S07]  /*0030*/  LDCU.64 UR6, c[0x0][0x358] ;  /* 0x00006b00ff0677ac */ /* 0x000eae0008000a00 */
[----:B------:R-:W3:Y:S01]  /*0040*/  LDC.64 R4, c[0x0][0x380] ;  /* 0x0000e000ff047b82 */ /* 0x000ee20000000a00 */
[----:B-1----:R-:W-:-:S04]  /*0050*/  LEA.HI R0, R0, R0, RZ, 0x1 ;  /* 0x0000000000007211 */ /* 0x002fc800078f08ff */
[----:B0-----:R-:W-:Y:S01]  /*0060*/  LEA.HI.SX32 R7, R0, R9, 0x1f ;  /* 0x0000000900077211 */ /* 0x001fe200078ffaff */
[----:B---3--:R-:W-:-:S04]  /*0070*/  IMAD.WIDE.U32 R2, R9, 0x4, R4 ;  /* 0x0000000409027825 */ /* 0x008fc800078e0004 */
[----:B------:R-:W-:Y:S02]  /*0080*/  IMAD.WIDE.U32 R4, R7, 0x4, R4 ;  /* 0x0000000407047825 */ /* 0x000fe400078e0004 */
[----:B--2---:R-:W2:Y:S04]  /*0090*/  LDG.E R2, desc[UR6][R2.64] ;  /* 0x0000000602027981 */ /* 0x004ea8000c1e1900 */
[----:B------:R-:W2:Y:S01]  /*00a0*/  LDG.E R5, desc[UR6][R4.64] ;  /* 0x0000000604057981 */ /* 0x000ea2000c1e1900 */
[----:B------:R-:W0:Y:S01]  /*00b0*/  S2UR UR5, SR_CgaCtaId ;  /* 0x00000000000579c3 */ /* 0x000e220000008800 */
[----:B------:R-:W-:Y:S01]  /*00c0*/  UMOV UR4, 0x400 ;  /* 0x0000040000047882 */ /* 0x000fe20000000000 */
[----:B------:R-:W1:Y:S01]  /*00d0*/  LDCU UR8, c[0x0][0x360] ;  /* 0x00006c00ff0877ac */ /* 0x000e620008000800 */
[----:B------:R-:W-:Y:S01]  /*00e0*/  ISETP.NE.AND P0, PT, R9, RZ, PT ;  /* 0x000000ff0900720c */ /* 0x000fe20003f05270 */
[----:B-1----:R-:W-:-:S02]  /*00f0*/  UISETP.GE.U32.AND UP0, UPT, UR8, 0x2, UPT ;  /* 0x000000020800788c */ /* 0x002fc4000bf06070 */
[----:B0-----:R-:W-:-:S06]  /*0100*/  ULEA UR4, UR5, UR4, 0x18 ;  /* 0x0000000405047291 */ /* 0x001fcc000f8ec0ff */
[----:B------:R-:W-:Y:S01]  /*0110*/  LEA R7, R9, UR4, 0x2 ;  /* 0x0000000409077c11 */ /* 0x000fe2000f8e10ff */
[----:B--2---:R-:W-:-:S05]  /*0120*/  FADD R0, R2, R5 ;  /* 0x0000000502007221 */ /* 0x004fca0000000000 */
[----:B------:R0:W-:Y:S01]  /*0130*/  STS [R7], R0 ;  /* 0x0000000007007388 */ /* 0x0001e20000000800 */
[----:B------:R-:W-:Y:S05]  /*0140*/  BRA.U !UP0, `(.L_x_0) ;  /* 0x0000000108307547 */ /* 0x000fea000b800000 */
[----:B0-----:R-:W-:-:S07]  /*0150*/  IMAD.U32 R0, RZ, RZ, UR8 ;  /* 0x00000008ff007e24 */ /* 0x001fce000f8e00ff */
.L_x_1:
[----:B------:R-:W-:Y:S01]  /*0160*/  BAR.SYNC.DEFER_BLOCKING 0x0 ;  /* 0x0000000000007b1d */ /* 0x000fe20000010000 */
[----:B------:R-:W-:-:S04]  /*0170*/  SHF.R.U32.HI R6, RZ, 0x1, R0 ;  /* 0x00000001ff067819 */ /* 0x000fc80000011600 */
[----:B------:R-:W-:-:S13]  /*0180*/  ISETP.GE.U32.AND P1, PT, R9, R6, PT ;  /* 0x000000060900720c */ /* 0x000fda0003f26070 */
[----:B------:R-:W-:Y:S01]  /*0190*/  @!P1 IMAD R2, R6, 0x4, R7 ;  /* 0x0000000406029824 */ /* 0x000fe200078e0207 */
[----:B------:R-:W-:Y:S05]  /*01a0*/  @!P1 LDS R3, [R7] ;  /* 0x0000000007039984 */ /* 0x000fea0000000800 */
[----:B------:R-:W0:Y:S02]  /*01b0*/  @!P1 LDS R2, [R2] ;  /* 0x0000000002029984 */ /* 0x000e240000000800 */
[----:B0-----:R-:W-:-:S05]  /*01c0*/  @!P1 FADD R4, R2, R3 ;  /* 0x0000000302049221 */ /* 0x001fca0000000000 */
[----:B------:R1:W-:Y:S01]  /*01d0*/  @!P1 STS [R7], R4 ;  /* 0x0000000407009388 */ /* 0x0003e20000000800 */
[----:B------:R-:W-:Y:S01]  /*01e0*/  ISETP.GT.U32.AND P1, PT, R0, 0x3, PT ;  /* 0x000000030000780c */ /* 0x000fe20003f24070 */
[----:B------:R-:W-:-:S12]  /*01f0*/  IMAD.MOV.U32 R0, RZ, RZ, R6 ;  /* 0x000000ffff007224 */ /* 0x000fd800078e0006 */
[----:B-1----:R-:W-:Y:S05]  /*0200*/  @P1 BRA `(.L_x_1) ;  /* 0xfffffffc00d41947 */ /* 0x002fea000383ffff */
.L_x_0:
[----:B------:R-:W-:Y:S05]  /*0210*/  @P0 EXIT ;  /* 0x000000000000094d */ /* 0x000fea0003800000 */
[----:B------:R-:W1:Y:S01]  /*0220*/  S2UR UR5, SR_CgaCtaId ;  /* 0x00000000000579c3 */ /* 0x000e620000008800 */
[----:B------:R-:W-:-:S07]  /*0230*/  UMOV UR4, 0x400 ;  /* 0x0000040000047882 */ /* 0x000fce0000000000 */
[----:B------:R-:W2:Y:S01]  /*0240*/  LDC.64 R2, c[0x0][0x380] ;  /* 0x0000e000ff027b82 */ /* 0x000ea20000000a00 */
[----:B-1----:R-:W-:-:S09]  /*0250*/  ULEA UR4, UR5, UR4, 0x18 ;  /* 0x0000000405047291 */ /* 0x002fd2000f8ec0ff */
[----:B------:R-:W2:Y:S04]  /*0260*/  LDS R5, [UR4] ;  /* 0x00000004ff057984 */ /* 0x000ea80008000800 */
[----:B--2---:R-:W-:Y:S01]  /*0270*/  STG.E desc[UR6][R2.64], R5 ;  /* 0x0000000502007986 */ /* 0x004fe2000c101906 */
[----:B------:R-:W-:Y:S05]  /*0280*/  EXIT ;  /* 0x000000000000794d */ /* 0x000fea0003800000 */
.L_x_2:
[----:B------:R-:W-:-:S00]  /*0290*/  BRA `(.L_x_2) ;  /* 0xfffffffc00fc7947 */ /* 0x000fc0000383ffff */
[----:B------:R-:W-:-:S00]  /*02a0*/  NOP ;  /* 0x0000000000007918 */ /* 0x000fc00000000000 */
        /* <DEDUP_REMOVED lines=13> */
.L_x_6:


//--------------------- .text._Z9reductionPfi     --------------------------
	.section	.text._Z9reductionPfi,"ax",@progbits
	.align	128
        .global         _Z9reductionPfi
        .type           _Z9reductionPfi,@function
        .size           _Z9reductionPfi,(.L_x_7 - _Z9reductionPfi)
        .other          _Z9reductionPfi,@"STO_CUDA_ENTRY STV_DEFAULT"
_Z9reductionPfi:
.text._Z9reductionPfi:
        /* <DEDUP_REMOVED lines=22> */
.L_x_4:
        /* <DEDUP_REMOVED lines=11> */
.L_x_3:
        /* <DEDUP_REMOVED lines=8> */
.L_x_5:
        /* <DEDUP_REMOVED lines=15> */
.L_x_7:


//--------------------- .nv.shared._Z13reduction_advPfi --------------------------
	.section	.nv.shared._Z13reduction_advPfi,"aw",@nobits
	.sectionflags	@""
	.align	4
.nv.shared._Z13reduction_advPfi:
	.zero		2048


//--------------------- .nv.shared.reserved.0     --------------------------
	.section	.nv.shared.reserved.0,"aw",@nobits
	.weak		__nv_reservedSMEM_offset_0_alias
	.size		__nv_reservedSMEM_offset_0_alias, 0, 64
	.other		__nv_reservedSMEM_offset_0_alias,@"STO_CUDA_RESERVED_SHARED STV_DEFAULT"
__nv_reservedSMEM_offset_0_alias:
	.zero		0
	.zero		64


//--------------------- .nv.shared._Z9reductionPfi --------------------------
	.section	.nv.shared._Z9reductionPfi,"aw",@nobits
	.sectionflags	@""
	.align	4
.nv.shared._Z9reductionPfi:
	.zero		2048


//--------------------- .nv.constant0._Z13reduction_advPfi --------------------------
	.section	.nv.constant0._Z13reduction_advPfi,"a",@progbits
	.sectionflags	@""
	.align	4
.nv.constant0._Z13reduction_advPfi:
	.zero		908


//--------------------- .nv.constant0._Z9reductionPfi --------------------------
	.section	.nv.constant0._Z9reductionPfi,"a",@progbits
	.sectionflags	@""
	.align	4
.nv.constant0._Z9reductionPfi:
	.zero		908


//--------------------- SYMBOLS --------------------------

	.type		.nv.reservedSmem.offset0,@object
	.size		.nv.reservedSmem.offset0,0x4
	.type		.nv.reservedSmem.cap,@object
	.size		.nv.reservedSmem.cap,0x4
